//
// Generated by NVIDIA NVVM Compiler
//
// Compiler Build ID: CL-36424714
// Cuda compilation tools, release 13.0, V13.0.88
// Based on NVVM 20.0.0
//

.version 9.0
.target sm_100
.address_size 64

	// .globl	_Z10vector_addPKfS0_Pfi

.visible .entry _Z10vector_addPKfS0_Pfi(
	.param .u64 .ptr .align 1 _Z10vector_addPKfS0_Pfi_param_0,
	.param .u64 .ptr .align 1 _Z10vector_addPKfS0_Pfi_param_1,
	.param .u64 .ptr .align 1 _Z10vector_addPKfS0_Pfi_param_2,
	.param .u32 _Z10vector_addPKfS0_Pfi_param_3
)
{
	.reg .pred 	%p<2>;
	.reg .b32 	%r<6>;
	.reg .b32 	%f<4>;
	.reg .b64 	%rd<11>;

	ld.param.u64 	%rd1, [_Z10vector_addPKfS0_Pfi_param_0];
	ld.param.u64 	%rd2, [_Z10vector_addPKfS0_Pfi_param_1];
	ld.param.u64 	%rd3, [_Z10vector_addPKfS0_Pfi_param_2];
	ld.param.u32 	%r2, [_Z10vector_addPKfS0_Pfi_param_3];
	mov.u32 	%r3, %ctaid.x;
	mov.u32 	%r4, %ntid.x;
	mov.u32 	%r5, %tid.x;
	mad.lo.s32 	%r1, %r3, %r4, %r5;
	setp.ge.u32 	%p1, %r1, %r2;
	@%p1 bra 	$L__BB0_2;
	cvta.to.global.u64 	%rd4, %rd1;
	cvta.to.global.u64 	%rd5, %rd2;
	cvta.to.global.u64 	%rd6, %rd3;
	mul.wide.u32 	%rd7, %r1, 4;
	add.s64 	%rd8, %rd4, %rd7;
	ld.global.f32 	%f1, [%rd8];
	add.s64 	%rd9, %rd5, %rd7;
	ld.global.f32 	%f2, [%rd9];
	add.f32 	%f3, %f1, %f2;
	add.s64 	%rd10, %rd6, %rd7;
	st.global.f32 	[%rd10], %f3;
$L__BB0_2:
	ret;

}


// ===== COMPILED SASS (sm_100) =====

	.target	sm_100

	.elftype	@"ET_EXEC"


//--------------------- .note.nv.tkinfo           --------------------------
	.section	.note.nv.tkinfo,"",@"SHT_NOTE"
	.sectionflags	@"SHF_NOTE_NV_TKINFO"
	.tkinfo
        /*0018*/ 	.word	0x00000002
        /*0030*/ 	.string	""
        /*0030*/ 	.string	"ptxas"
        /*0030*/ 	.string	"Cuda compilation tools, release 13.0, V13.0.88"
        /*0030*/ 	.string	"Build cuda_13.0.r13.0/compiler.36424714_0"
        /*0030*/ 	.string	"-arch sm_100 -m 64 "



//--------------------- .note.nv.cuinfo           --------------------------
	.section	.note.nv.cuinfo,"",@"SHT_NOTE"
	.sectionflags	@"SHF_NOTE_NV_CUINFO"
        /*0018*/ 	.short	0x0002
        /*001a*/ 	.short	0x0064
        /*001c*/ 	.short	0x0082
	.zero		2


//--------------------- .nv.info                  --------------------------
	.section	.nv.info,"",@"SHT_CUDA_INFO"
	.align	4


	//----- nvinfo : EIATTR_REGCOUNT
	.align		4
        /*0000*/ 	.byte	0x04, 0x2f
        /*0002*/ 	.short	(.L_1 - .L_0)
	.align		4
.L_0:
        /*0004*/ 	.word	index@(_Z10vector_addPKfS0_Pfi)
        /*0008*/ 	.word	0x0000000c


	//----- nvinfo : EIATTR_FRAME_SIZE
	.align		4
.L_1:
        /*000c*/ 	.byte	0x04, 0x11
        /*000e*/ 	.short	(.L_3 - .L_2)
	.align		4
.L_2:
        /*0010*/ 	.word	index@(_Z10vector_addPKfS0_Pfi)
        /*0014*/ 	.word	0x00000000


	//----- nvinfo : EIATTR_MIN_STACK_SIZE
	.align		4
.L_3:
        /*0018*/ 	.byte	0x04, 0x12
        /*001a*/ 	.short	(.L_5 - .L_4)
	.align		4
.L_4:
        /*001c*/ 	.word	index@(_Z10vector_addPKfS0_Pfi)
        /*0020*/ 	.word	0x00000000
.L_5:


//--------------------- .nv.compat                --------------------------
	.section	.nv.compat,"",@"SHT_CUDA_COMPAT_INFO"
	.align	4
        /*0000*/ 	.byte	0x02, 0x09, 0x00, 0x00, 0x02, 0x02, 0x01, 0x00, 0x02, 0x05, 0x05, 0x00, 0x03, 0x07, 0x01, 0x01
        /*0010*/ 	.byte	0x02, 0x03, 0x00, 0x00, 0x02, 0x06, 0x01, 0x00, 0x04, 0x0b, 0x08, 0x00, 0x09, 0x00, 0x00, 0x00
        /*0020*/ 	.byte	0x00, 0x00, 0x00, 0x00


//--------------------- .nv.info._Z10vector_addPKfS0_Pfi --------------------------
	.section	.nv.info._Z10vector_addPKfS0_Pfi,"",@"SHT_CUDA_INFO"
	.sectionflags	@""
	.align	4


	//----- nvinfo : EIATTR_CUDA_API_VERSION
	.align		4
        /*0000*/ 	.byte	0x04, 0x37
        /*0002*/ 	.short	(.L_7 - .L_6)
.L_6:
        /*0004*/ 	.word	0x00000082


	//----- nvinfo : EIATTR_KPARAM_INFO
	.align		4
.L_7:
        /*0008*/ 	.byte	0x04, 0x17
        /*000a*/ 	.short	(.L_9 - .L_8)
.L_8:
        /*000c*/ 	.word	0x00000000
        /*0010*/ 	.short	0x0003
        /*0012*/ 	.short	0x0018
        /*0014*/ 	.byte	0x00, 0xf0, 0x11, 0x00


	//----- nvinfo : EIATTR_KPARAM_INFO
	.align		4
.L_9:
        /*0018*/ 	.byte	0x04, 0x17
        /*001a*/ 	.short	(.L_11 - .L_10)
.L_10:
        /*001c*/ 	.word	0x00000000
        /*0020*/ 	.short	0x0002
        /*0022*/ 	.short	0x0010
        /*0024*/ 	.byte	0x00, 0xf5, 0x21, 0x00


	//----- nvinfo : EIATTR_KPARAM_INFO
	.align		4
.L_11:
        /*0028*/ 	.byte	0x04, 0x17
        /*002a*/ 	.short	(.L_13 - .L_12)
.L_12:
        /*002c*/ 	.word	0x00000000
        /*0030*/ 	.short	0x0001
        /*0032*/ 	.short	0x0008
        /*0034*/ 	.byte	0x00, 0xf5, 0x21, 0x00


	//----- nvinfo : EIATTR_KPARAM_INFO
	.align		4
.L_13:
        /*0038*/ 	.byte	0x04, 0x17
        /*003a*/ 	.short	(.L_15 - .L_14)
.L_14:
        /*003c*/ 	.word	0x00000000
        /*0040*/ 	.short	0x0000
        /*0042*/ 	.short	0x0000
        /*0044*/ 	.byte	0x00, 0xf5, 0x21, 0x00


	//----- nvinfo : EIATTR_SPARSE_MMA_MASK
	.align		4
.L_15:
        /*0048*/ 	.byte	0x03, 0x50
        /*004a*/ 	.short	0x0000


	//----- nvinfo : EIATTR_MAXREG_COUNT
	.align		4
        /*004c*/ 	.byte	0x03, 0x1b
        /*004e*/ 	.short	0x00ff


	//----- nvinfo : EIATTR_MERCURY_ISA_VERSION
	.align		4
        /*0050*/ 	.byte	0x03, 0x5f
        /*0052*/ 	.short	0x0101


	//----- nvinfo : EIATTR_VRC_CTA_INIT_COUNT
	.align		4
        /*0054*/ 	.byte	0x02, 0x4a
	.zero		1
	.zero		1


	//----- nvinfo : EIATTR_EXIT_INSTR_OFFSETS
	.align		4
        /*0058*/ 	.byte	0x04, 0x1c
        /*005a*/ 	.short	(.L_17 - .L_16)


	//   ....[0]....
.L_16:
        /*005c*/ 	.word	0x00000070


	//   ....[1]....
        /*0060*/ 	.word	0x00000130


	//----- nvinfo : EIATTR_CBANK_PARAM_SIZE
	.align		4
.L_17:
        /*0064*/ 	.byte	0x03, 0x19
        /*0066*/ 	.short	0x001c


	//----- nvinfo : EIATTR_PARAM_CBANK
	.align		4
        /*0068*/ 	.byte	0x04, 0x0a
        /*006a*/ 	.short	(.L_19 - .L_18)
	.align		4
.L_18:
        /*006c*/ 	.word	index@(.nv.constant0._Z10vector_addPKfS0_Pfi)
        /*0070*/ 	.short	0x0380
        /*0072*/ 	.short	0x001c


	//----- nvinfo : EIATTR_SW_WAR
	.align		4
.L_19:
        /*0074*/ 	.byte	0x04, 0x36
        /*0076*/ 	.short	(.L_21 - .L_20)
.L_20:
        /*0078*/ 	.word	0x00000008
.L_21:


//--------------------- .nv.callgraph             --------------------------
	.section	.nv.callgraph,"",@"SHT_CUDA_CALLGRAPH"
	.align	4
	.sectionentsize	8
	.align		4
        /*0000*/ 	.word	0x00000000
	.align		4
        /*0004*/ 	.word	0xffffffff
	.align		4
        /*0008*/ 	.word	0x00000000
	.align		4
        /*000c*/ 	.word	0xfffffffe
	.align		4
        /*0010*/ 	.word	0x00000000
	.align		4
        /*0014*/ 	.word	0xfffffffd
	.align		4
        /*0018*/ 	.word	0x00000000
	.align		4
        /*001c*/ 	.word	0xfffffffc


//--------------------- .text._Z10vector_addPKfS0_Pfi --------------------------
	.section	.text._Z10vector_addPKfS0_Pfi,"ax",@progbits
	.align	128
        .global         _Z10vector_addPKfS0_Pfi
        .type           _Z10vector_addPKfS0_Pfi,@function
        .size           _Z10vector_addPKfS0_Pfi,(.L_x_1 - _Z10vector_addPKfS0_Pfi)
        .other          _Z10vector_addPKfS0_Pfi,@"STO_CUDA_ENTRY STV_DEFAULT"
_Z10vector_addPKfS0_Pfi:
.text._Z10vector_addPKfS0_Pfi:
[----:B------:R-:W-:Y:S01]  /*0000*/  LDC R1, c[0x0][0x37c] ;  /* 0x0000df00ff017b82 */ /* 0x000fe20000000800 */
[----:B------:R-:W0:Y:S07]  /*0010*/  S2R R0, SR_TID.X ;  /* 0x0000000000007919 */ /* 0x000e2e0000002100 */
[----:B------:R-:W0:Y:S01]  /*0020*/  S2UR UR4, SR_CTAID.X ;  /* 0x00000000000479c3 */ /* 0x000e220000002500 */
[----:B------:R-:W1:Y:S07]  /*0030*/  LDCU UR5, c[0x0][0x398] ;  /* 0x00007300ff0577ac */ /* 0x000e6e0008000800 */
[----:B------:R-:W0:Y:S02]  /*0040*/  LDC R9, c[0x0][0x360] ;  /* 0x0000d800ff097b82 */ /* 0x000e240000000800 */
[----:B0-----:R-:W-:-:S05]  /*0050*/  IMAD R9, R9, UR4, R0 ;  /* 0x0000000409097c24 */ /* 0x001fca000f8e0200 */
[----:B-1----:R-:W-:-:S13]  /*0060*/  ISETP.GE.U32.AND P0, PT, R9, UR5, PT ;  /* 0x0000000509007c0c */ /* 0x002fda000bf06070 */
[----:B------:R-:W-:Y:S05]  /*0070*/  @P0 EXIT ;  /* 0x000000000000094d */ /* 0x000fea0003800000 */
[----:B------:R-:W0:Y:S01]  /*0080*/  LDC.64 R2, c[0x0][0x380] ;  /* 0x0000e000ff027b82 */ /* 0x000e220000000a00 */
[----:B------:R-:W1:Y:S07]  /*0090*/  LDCU.64 UR4, c[0x0][0x358] ;  /* 0x00006b00ff0477ac */ /* 0x000e6e0008000a00 */
[----:B------:R-:W2:Y:S08]  /*00a0*/  LDC.64 R4, c[0x0][0x388] ;  /* 0x0000e200ff047b82 */ /* 0x000eb00000000a00 */
[----:B------:R-:W3:Y:S01]  /*00b0*/  LDC.64 R6, c[0x0][0x390] ;  /* 0x0000e400ff067b82 */ /* 0x000ee20000000a00 */
[----:B0-----:R-:W-:-:S06]  /*00c0*/  IMAD.WIDE.U32 R2, R9, 0x4, R2 ;  /* 0x0000000409027825 */ /* 0x001fcc00078e0002 */
[----:B-1----:R-:W4:Y:S01]  /*00d0*/  LDG.E R2, desc[UR4][R2.64] ;  /* 0x0000000402027981 */ /* 0x002f22000c1e1900 */
[----:B--2---:R-:W-:-:S06]  /*00e0*/  IMAD.WIDE.U32 R4, R9, 0x4, R4 ;  /* 0x0000000409047825 */ /* 0x004fcc00078e0004 */
[----:B------:R-:W4:Y:S01]  /*00f0*/  LDG.E R5, desc[UR4][R4.64] ;  /* 0x0000000404057981 */ /* 0x000f22000c1e1900 */
[----:B---3--:R-:W-:-:S04]  /*0100*/  IMAD.WIDE.U32 R6, R9, 0x4, R6 ;  /* 0x0000000409067825 */ /* 0x008fc800078e0006 */
[----:B----4-:R-:W-:-:S05]  /*0110*/  FADD R9, R2, R5 ;  /* 0x0000000502097221 */ /* 0x010fca0000000000 */
[----:B------:R-:W-:Y:S01]  /*0120*/  STG.E desc[UR4][R6.64], R9 ;  /* 0x0000000906007986 */ /* 0x000fe2000c101904 */
[----:B------:R-:W-:Y:S05]  /*0130*/  EXIT ;  /* 0x000000000000794d */ /* 0x000fea0003800000 */
.L_x_0:
[----:B------:R-:W-:-:S00]  /*0140*/  BRA `(.L_x_0) ;  /* 0xfffffffc00fc7947 */ /* 0x000fc0000383ffff */
[----:B------:R-:W-:-:S00]  /*0150*/  NOP ;  /* 0x0000000000007918 */ /* 0x000fc00000000000 */
        /* <DEDUP_REMOVED lines=10> */
.L_x_1:


//--------------------- .nv.shared.reserved.0     --------------------------
	.section	.nv.shared.reserved.0,"aw",@nobits
	.weak		__nv_reservedSMEM_offset_0_alias
	.size		__nv_reservedSMEM_offset_0_alias, 0, 64
	.other		__nv_reservedSMEM_offset_0_alias,@"STO_CUDA_RESERVED_SHARED STV_DEFAULT"
__nv_reservedSMEM_offset_0_alias:
	.zero		0
	.zero		64


//--------------------- .nv.constant0._Z10vector_addPKfS0_Pfi --------------------------
	.section	.nv.constant0._Z10vector_addPKfS0_Pfi,"a",@progbits
	.sectionflags	@""
	.align	4
.nv.constant0._Z10vector_addPKfS0_Pfi:
	.zero		924


//--------------------- SYMBOLS --------------------------

	.type		.nv.reservedSmem.offset0,@object
	.size		.nv.reservedSmem.offset0,0x4
